//
// Generated by NVIDIA NVVM Compiler
//
// Compiler Build ID: CL-36424714
// Cuda compilation tools, release 13.0, V13.0.88
// Based on NVVM 20.0.0
//

.version 9.0
.target sm_100
.address_size 64

	// .globl	max_pool3d_kernel

.visible .entry max_pool3d_kernel(
	.param .u64 .ptr .align 1 max_pool3d_kernel_param_0,
	.param .u64 .ptr .align 1 max_pool3d_kernel_param_1,
	.param .u32 max_pool3d_kernel_param_2,
	.param .u32 max_pool3d_kernel_param_3,
	.param .u32 max_pool3d_kernel_param_4,
	.param .u32 max_pool3d_kernel_param_5,
	.param .u32 max_pool3d_kernel_param_6,
	.param .u32 max_pool3d_kernel_param_7
)
{
	.reg .pred 	%p<63>;
	.reg .b32 	%r<72>;
	.reg .b32 	%f<44>;
	.reg .b64 	%rd<21>;

	ld.param.u64 	%rd3, [max_pool3d_kernel_param_0];
	ld.param.u64 	%rd2, [max_pool3d_kernel_param_1];
	ld.param.u32 	%r33, [max_pool3d_kernel_param_2];
	ld.param.u32 	%r39, [max_pool3d_kernel_param_3];
	ld.param.u32 	%r35, [max_pool3d_kernel_param_4];
	ld.param.u32 	%r36, [max_pool3d_kernel_param_5];
	ld.param.u32 	%r37, [max_pool3d_kernel_param_6];
	ld.param.u32 	%r38, [max_pool3d_kernel_param_7];
	cvta.to.global.u64 	%rd1, %rd3;
	mov.u32 	%r40, %ctaid.x;
	mov.u32 	%r41, %ntid.x;
	mov.u32 	%r42, %tid.x;
	mad.lo.s32 	%r1, %r40, %r41, %r42;
	mov.u32 	%r43, %ctaid.y;
	mov.u32 	%r44, %ntid.y;
	mov.u32 	%r45, %tid.y;
	mad.lo.s32 	%r46, %r43, %r44, %r45;
	mov.u32 	%r47, %ctaid.z;
	mov.u32 	%r48, %ntid.z;
	mov.u32 	%r49, %tid.z;
	mad.lo.s32 	%r3, %r47, %r48, %r49;
	setp.ge.s32 	%p1, %r1, %r33;
	setp.ge.s32 	%p2, %r46, %r39;
	or.pred  	%p3, %p1, %p2;
	setp.ge.s32 	%p4, %r3, %r35;
	or.pred  	%p5, %p3, %p4;
	@%p5 bra 	$L__BB0_27;
	setp.lt.s32 	%p6, %r38, 1;
	mov.f32 	%f34, 0fFF800000;
	@%p6 bra 	$L__BB0_26;
	mad.lo.s32 	%r51, %r39, %r1, %r46;
	mul.lo.s32 	%r4, %r51, %r35;
	mul.lo.s32 	%r5, %r37, %r36;
	mul.lo.s32 	%r52, %r39, %r33;
	mul.lo.s32 	%r53, %r52, %r35;
	mul.lo.s32 	%r6, %r5, %r53;
	and.b32  	%r7, %r38, 3;
	and.b32  	%r8, %r38, 2147483644;
	neg.s32 	%r9, %r8;
	mov.f32 	%f34, 0fFF800000;
	mov.b32 	%r66, 0;
$L__BB0_3:
	add.s32 	%r11, %r66, %r3;
	add.s32 	%r55, %r11, %r4;
	mul.lo.s32 	%r12, %r5, %r55;
	mov.b32 	%r67, 0;
$L__BB0_4:
	setp.lt.u32 	%p7, %r38, 4;
	mov.b32 	%r71, 0;
	@%p7 bra 	$L__BB0_15;
	add.s32 	%r69, %r67, 3;
	add.s32 	%r68, %r12, %r67;
	mov.u32 	%r70, %r9;
$L__BB0_6:
	setp.ge.s32 	%p8, %r11, %r35;
	add.s32 	%r19, %r69, -2;
	add.s32 	%r57, %r69, -3;
	setp.ge.s32 	%p9, %r57, %r37;
	or.pred  	%p10, %p8, %p9;
	setp.lt.s32 	%p11, %r68, 0;
	or.pred  	%p12, %p10, %p11;
	setp.ge.s32 	%p13, %r68, %r6;
	or.pred  	%p14, %p12, %p13;
	@%p14 bra 	$L__BB0_8;
	mul.wide.u32 	%rd4, %r68, 4;
	add.s64 	%rd5, %rd1, %rd4;
	ld.global.f32 	%f24, [%rd5];
	max.f32 	%f34, %f34, %f24;
$L__BB0_8:
	add.s32 	%r20, %r68, 1;
	setp.ge.s32 	%p16, %r19, %r37;
	or.pred  	%p17, %p8, %p16;
	setp.lt.s32 	%p18, %r20, 0;
	or.pred  	%p19, %p17, %p18;
	setp.ge.s32 	%p20, %r20, %r6;
	or.pred  	%p21, %p19, %p20;
	@%p21 bra 	$L__BB0_10;
	mul.wide.u32 	%rd6, %r20, 4;
	add.s64 	%rd7, %rd1, %rd6;
	ld.global.f32 	%f25, [%rd7];
	max.f32 	%f34, %f34, %f25;
$L__BB0_10:
	add.s32 	%r58, %r19, 1;
	add.s32 	%r21, %r68, 2;
	setp.ge.s32 	%p23, %r58, %r37;
	or.pred  	%p24, %p8, %p23;
	setp.lt.s32 	%p25, %r21, 0;
	or.pred  	%p26, %p24, %p25;
	setp.ge.s32 	%p27, %r21, %r6;
	or.pred  	%p28, %p26, %p27;
	@%p28 bra 	$L__BB0_12;
	mul.wide.u32 	%rd8, %r21, 4;
	add.s64 	%rd9, %rd1, %rd8;
	ld.global.f32 	%f26, [%rd9];
	max.f32 	%f34, %f34, %f26;
$L__BB0_12:
	add.s32 	%r22, %r68, 3;
	setp.ge.s32 	%p30, %r69, %r37;
	or.pred  	%p31, %p8, %p30;
	setp.lt.s32 	%p32, %r22, 0;
	or.pred  	%p33, %p31, %p32;
	setp.ge.s32 	%p34, %r22, %r6;
	or.pred  	%p35, %p33, %p34;
	@%p35 bra 	$L__BB0_14;
	mul.wide.u32 	%rd10, %r22, 4;
	add.s64 	%rd11, %rd1, %rd10;
	ld.global.f32 	%f27, [%rd11];
	max.f32 	%f34, %f34, %f27;
$L__BB0_14:
	add.s32 	%r70, %r70, 4;
	add.s32 	%r69, %r69, 4;
	add.s32 	%r68, %r68, 4;
	setp.ne.s32 	%p36, %r70, 0;
	mov.u32 	%r71, %r8;
	@%p36 bra 	$L__BB0_6;
$L__BB0_15:
	setp.eq.s32 	%p37, %r7, 0;
	@%p37 bra 	$L__BB0_24;
	setp.ge.s32 	%p38, %r11, %r35;
	add.s32 	%r27, %r71, %r67;
	add.s32 	%r28, %r27, %r12;
	setp.ge.s32 	%p39, %r27, %r37;
	or.pred  	%p40, %p38, %p39;
	setp.lt.s32 	%p41, %r28, 0;
	or.pred  	%p42, %p40, %p41;
	setp.ge.s32 	%p43, %r28, %r6;
	or.pred  	%p44, %p42, %p43;
	@%p44 bra 	$L__BB0_18;
	mul.wide.u32 	%rd12, %r28, 4;
	add.s64 	%rd13, %rd1, %rd12;
	ld.global.f32 	%f28, [%rd13];
	max.f32 	%f34, %f34, %f28;
$L__BB0_18:
	setp.eq.s32 	%p45, %r7, 1;
	@%p45 bra 	$L__BB0_24;
	setp.ge.s32 	%p46, %r11, %r35;
	add.s32 	%r60, %r27, 1;
	add.s32 	%r29, %r28, 1;
	setp.ge.s32 	%p47, %r60, %r37;
	or.pred  	%p48, %p46, %p47;
	setp.lt.s32 	%p49, %r29, 0;
	or.pred  	%p50, %p48, %p49;
	setp.ge.s32 	%p51, %r29, %r6;
	or.pred  	%p52, %p50, %p51;
	@%p52 bra 	$L__BB0_21;
	mul.wide.u32 	%rd14, %r29, 4;
	add.s64 	%rd15, %rd1, %rd14;
	ld.global.f32 	%f29, [%rd15];
	max.f32 	%f34, %f34, %f29;
$L__BB0_21:
	setp.eq.s32 	%p53, %r7, 2;
	@%p53 bra 	$L__BB0_24;
	setp.ge.s32 	%p54, %r11, %r35;
	add.s32 	%r61, %r27, 2;
	add.s32 	%r30, %r28, 2;
	setp.ge.s32 	%p55, %r61, %r37;
	or.pred  	%p56, %p54, %p55;
	setp.lt.s32 	%p57, %r30, 0;
	or.pred  	%p58, %p56, %p57;
	setp.ge.s32 	%p59, %r30, %r6;
	or.pred  	%p60, %p58, %p59;
	@%p60 bra 	$L__BB0_24;
	mul.wide.u32 	%rd16, %r30, 4;
	add.s64 	%rd17, %rd1, %rd16;
	ld.global.f32 	%f30, [%rd17];
	max.f32 	%f34, %f34, %f30;
$L__BB0_24:
	add.s32 	%r67, %r67, 1;
	setp.ne.s32 	%p61, %r67, %r38;
	@%p61 bra 	$L__BB0_4;
	add.s32 	%r66, %r66, 1;
	setp.ne.s32 	%p62, %r66, %r38;
	@%p62 bra 	$L__BB0_3;
$L__BB0_26:
	mad.lo.s32 	%r62, %r39, %r1, %r46;
	mad.lo.s32 	%r63, %r62, %r35, %r3;
	mul.lo.s32 	%r64, %r37, %r36;
	mul.lo.s32 	%r65, %r64, %r63;
	cvta.to.global.u64 	%rd18, %rd2;
	mul.wide.s32 	%rd19, %r65, 4;
	add.s64 	%rd20, %rd18, %rd19;
	st.global.f32 	[%rd20], %f34;
$L__BB0_27:
	ret;

}
	// .globl	hamming_distance_kernel
.visible .entry hamming_distance_kernel(
	.param .u64 .ptr .align 1 hamming_distance_kernel_param_0,
	.param .u64 .ptr .align 1 hamming_distance_kernel_param_1,
	.param .u32 hamming_distance_kernel_param_2,
	.param .u32 hamming_distance_kernel_param_3
)
{
	.reg .pred 	%p<11>;
	.reg .b32 	%r<43>;
	.reg .b32 	%f<98>;
	.reg .b64 	%rd<37>;

	ld.param.u64 	%rd7, [hamming_distance_kernel_param_0];
	ld.param.u64 	%rd6, [hamming_distance_kernel_param_1];
	ld.param.u32 	%r20, [hamming_distance_kernel_param_2];
	ld.param.u32 	%r19, [hamming_distance_kernel_param_3];
	cvta.to.global.u64 	%rd1, %rd7;
	mov.u32 	%r21, %ctaid.x;
	mov.u32 	%r22, %ntid.x;
	mov.u32 	%r23, %tid.x;
	mad.lo.s32 	%r1, %r21, %r22, %r23;
	mov.u32 	%r24, %ctaid.y;
	mov.u32 	%r25, %ntid.y;
	mov.u32 	%r26, %tid.y;
	mad.lo.s32 	%r27, %r24, %r25, %r26;
	max.s32 	%r28, %r1, %r27;
	setp.ge.s32 	%p1, %r28, %r20;
	@%p1 bra 	$L__BB1_14;
	setp.lt.s32 	%p2, %r19, 1;
	mov.f32 	%f97, 0f00000000;
	@%p2 bra 	$L__BB1_13;
	mul.lo.s32 	%r3, %r19, %r1;
	mul.lo.s32 	%r4, %r19, %r27;
	and.b32  	%r5, %r19, 7;
	setp.lt.u32 	%p3, %r19, 8;
	mov.f32 	%f97, 0f00000000;
	mov.b32 	%r41, 0;
	@%p3 bra 	$L__BB1_5;
	and.b32  	%r41, %r19, 2147483640;
	neg.s32 	%r39, %r41;
	add.s64 	%rd2, %rd1, 16;
	mul.wide.u32 	%rd8, %r4, 4;
	add.s64 	%rd36, %rd2, %rd8;
	mov.f32 	%f97, 0f00000000;
	mov.u32 	%r38, %r3;
$L__BB1_4:
	.pragma "nounroll";
	mul.wide.s32 	%rd9, %r38, 4;
	add.s64 	%rd10, %rd2, %rd9;
	ld.global.f32 	%f17, [%rd10+-16];
	ld.global.f32 	%f18, [%rd36+-16];
	sub.f32 	%f19, %f17, %f18;
	abs.f32 	%f20, %f19;
	add.f32 	%f21, %f97, %f20;
	ld.global.f32 	%f22, [%rd10+-12];
	ld.global.f32 	%f23, [%rd36+-12];
	sub.f32 	%f24, %f22, %f23;
	abs.f32 	%f25, %f24;
	add.f32 	%f26, %f21, %f25;
	ld.global.f32 	%f27, [%rd10+-8];
	ld.global.f32 	%f28, [%rd36+-8];
	sub.f32 	%f29, %f27, %f28;
	abs.f32 	%f30, %f29;
	add.f32 	%f31, %f26, %f30;
	ld.global.f32 	%f32, [%rd10+-4];
	ld.global.f32 	%f33, [%rd36+-4];
	sub.f32 	%f34, %f32, %f33;
	abs.f32 	%f35, %f34;
	add.f32 	%f36, %f31, %f35;
	ld.global.f32 	%f37, [%rd10];
	ld.global.f32 	%f38, [%rd36];
	sub.f32 	%f39, %f37, %f38;
	abs.f32 	%f40, %f39;
	add.f32 	%f41, %f36, %f40;
	ld.global.f32 	%f42, [%rd10+4];
	ld.global.f32 	%f43, [%rd36+4];
	sub.f32 	%f44, %f42, %f43;
	abs.f32 	%f45, %f44;
	add.f32 	%f46, %f41, %f45;
	ld.global.f32 	%f47, [%rd10+8];
	ld.global.f32 	%f48, [%rd36+8];
	sub.f32 	%f49, %f47, %f48;
	abs.f32 	%f50, %f49;
	add.f32 	%f51, %f46, %f50;
	ld.global.f32 	%f52, [%rd10+12];
	ld.global.f32 	%f53, [%rd36+12];
	sub.f32 	%f54, %f52, %f53;
	abs.f32 	%f55, %f54;
	add.f32 	%f97, %f51, %f55;
	add.s32 	%r39, %r39, 8;
	add.s32 	%r38, %r38, 8;
	add.s64 	%rd36, %rd36, 32;
	setp.ne.s32 	%p4, %r39, 0;
	@%p4 bra 	$L__BB1_4;
$L__BB1_5:
	setp.eq.s32 	%p5, %r5, 0;
	@%p5 bra 	$L__BB1_13;
	and.b32  	%r13, %r19, 3;
	setp.lt.u32 	%p6, %r5, 4;
	@%p6 bra 	$L__BB1_8;
	add.s32 	%r30, %r41, %r3;
	add.s32 	%r31, %r41, %r4;
	mul.wide.s32 	%rd11, %r30, 4;
	add.s64 	%rd12, %rd1, %rd11;
	ld.global.f32 	%f57, [%rd12];
	mul.wide.u32 	%rd13, %r31, 4;
	add.s64 	%rd14, %rd1, %rd13;
	ld.global.f32 	%f58, [%rd14];
	sub.f32 	%f59, %f57, %f58;
	abs.f32 	%f60, %f59;
	add.f32 	%f61, %f97, %f60;
	ld.global.f32 	%f62, [%rd12+4];
	cvt.u64.u32 	%rd15, %r4;
	cvt.u64.u32 	%rd16, %r41;
	add.s64 	%rd17, %rd16, %rd15;
	shl.b64 	%rd18, %rd17, 2;
	add.s64 	%rd19, %rd1, %rd18;
	ld.global.f32 	%f63, [%rd19+4];
	sub.f32 	%f64, %f62, %f63;
	abs.f32 	%f65, %f64;
	add.f32 	%f66, %f61, %f65;
	ld.global.f32 	%f67, [%rd12+8];
	ld.global.f32 	%f68, [%rd19+8];
	sub.f32 	%f69, %f67, %f68;
	abs.f32 	%f70, %f69;
	add.f32 	%f71, %f66, %f70;
	ld.global.f32 	%f72, [%rd12+12];
	ld.global.f32 	%f73, [%rd19+12];
	sub.f32 	%f74, %f72, %f73;
	abs.f32 	%f75, %f74;
	add.f32 	%f97, %f71, %f75;
	add.s32 	%r41, %r41, 4;
$L__BB1_8:
	setp.eq.s32 	%p7, %r13, 0;
	@%p7 bra 	$L__BB1_13;
	setp.eq.s32 	%p8, %r13, 1;
	@%p8 bra 	$L__BB1_11;
	add.s32 	%r32, %r41, %r3;
	add.s32 	%r33, %r41, %r4;
	mul.wide.s32 	%rd20, %r32, 4;
	add.s64 	%rd21, %rd1, %rd20;
	ld.global.f32 	%f77, [%rd21];
	mul.wide.u32 	%rd22, %r33, 4;
	add.s64 	%rd23, %rd1, %rd22;
	ld.global.f32 	%f78, [%rd23];
	sub.f32 	%f79, %f77, %f78;
	abs.f32 	%f80, %f79;
	add.f32 	%f81, %f97, %f80;
	ld.global.f32 	%f82, [%rd21+4];
	cvt.u64.u32 	%rd24, %r4;
	cvt.u64.u32 	%rd25, %r41;
	add.s64 	%rd26, %rd25, %rd24;
	shl.b64 	%rd27, %rd26, 2;
	add.s64 	%rd28, %rd1, %rd27;
	ld.global.f32 	%f83, [%rd28+4];
	sub.f32 	%f84, %f82, %f83;
	abs.f32 	%f85, %f84;
	add.f32 	%f97, %f81, %f85;
	add.s32 	%r41, %r41, 2;
$L__BB1_11:
	and.b32  	%r34, %r19, 1;
	setp.eq.b32 	%p9, %r34, 1;
	not.pred 	%p10, %p9;
	@%p10 bra 	$L__BB1_13;
	add.s32 	%r35, %r41, %r3;
	add.s32 	%r36, %r41, %r4;
	mul.wide.s32 	%rd29, %r35, 4;
	add.s64 	%rd30, %rd1, %rd29;
	ld.global.f32 	%f86, [%rd30];
	mul.wide.u32 	%rd31, %r36, 4;
	add.s64 	%rd32, %rd1, %rd31;
	ld.global.f32 	%f87, [%rd32];
	sub.f32 	%f88, %f86, %f87;
	abs.f32 	%f89, %f88;
	add.f32 	%f97, %f97, %f89;
$L__BB1_13:
	mad.lo.s32 	%r37, %r20, %r1, %r27;
	cvta.to.global.u64 	%rd33, %rd6;
	mul.wide.s32 	%rd34, %r37, 4;
	add.s64 	%rd35, %rd33, %rd34;
	st.global.f32 	[%rd35], %f97;
$L__BB1_14:
	ret;

}


// ===== COMPILED SASS (sm_100) =====

	.target	sm_100

	.elftype	@"ET_EXEC"


//--------------------- .note.nv.tkinfo           --------------------------
	.section	.note.nv.tkinfo,"",@"SHT_NOTE"
	.sectionflags	@"SHF_NOTE_NV_TKINFO"
	.tkinfo
        /*0018*/ 	.word	0x00000002
        /*0030*/ 	.string	""
        /*0030*/ 	.string	"ptxas"
        /*0030*/ 	.string	"Cuda compilation tools, release 13.0, V13.0.88"
        /*0030*/ 	.string	"Build cuda_13.0.r13.0/compiler.36424714_0"
        /*0030*/ 	.string	"-arch sm_100 -m 64 "



//--------------------- .note.nv.cuinfo           --------------------------
	.section	.note.nv.cuinfo,"",@"SHT_NOTE"
	.sectionflags	@"SHF_NOTE_NV_CUINFO"
        /*0018*/ 	.short	0x0002
        /*001a*/ 	.short	0x0064
        /*001c*/ 	.short	0x0082
	.zero		2


//--------------------- .nv.info                  --------------------------
	.section	.nv.info,"",@"SHT_CUDA_INFO"
	.align	4


	//----- nvinfo : EIATTR_REGCOUNT
	.align		4
        /*0000*/ 	.byte	0x04, 0x2f
        /*0002*/ 	.short	(.L_1 - .L_0)
	.align		4
.L_0:
        /*0004*/ 	.word	index@(max_pool3d_kernel)
        /*0008*/ 	.word	0x0000001a


	//----- nvinfo : EIATTR_FRAME_SIZE
	.align		4
.L_1:
        /*000c*/ 	.byte	0x04, 0x11
        /*000e*/ 	.short	(.L_3 - .L_2)
	.align		4
.L_2:
        /*0010*/ 	.word	index@(max_pool3d_kernel)
        /*0014*/ 	.word	0x00000000


	//----- nvinfo : EIATTR_REGCOUNT
	.align		4
.L_3:
        /*0018*/ 	.byte	0x04, 0x2f
        /*001a*/ 	.short	(.L_5 - .L_4)
	.align		4
.L_4:
        /*001c*/ 	.word	index@(hamming_distance_kernel)
        /*0020*/ 	.word	0x0000001f


	//----- nvinfo : EIATTR_FRAME_SIZE
	.align		4
.L_5:
        /*0024*/ 	.byte	0x04, 0x11
        /*0026*/ 	.short	(.L_7 - .L_6)
	.align		4
.L_6:
        /*0028*/ 	.word	index@(hamming_distance_kernel)
        /*002c*/ 	.word	0x00000000


	//----- nvinfo : EIATTR_MIN_STACK_SIZE
	.align		4
.L_7:
        /*0030*/ 	.byte	0x04, 0x12
        /*0032*/ 	.short	(.L_9 - .L_8)
	.align		4
.L_8:
        /*0034*/ 	.word	index@(hamming_distance_kernel)
        /*0038*/ 	.word	0x00000000


	//----- nvinfo : EIATTR_MIN_STACK_SIZE
	.align		4
.L_9:
        /*003c*/ 	.byte	0x04, 0x12
        /*003e*/ 	.short	(.L_11 - .L_10)
	.align		4
.L_10:
        /*0040*/ 	.word	index@(max_pool3d_kernel)
        /*0044*/ 	.word	0x00000000
.L_11:


//--------------------- .nv.compat                --------------------------
	.section	.nv.compat,"",@"SHT_CUDA_COMPAT_INFO"
	.align	4
        /*0000*/ 	.byte	0x02, 0x09, 0x00, 0x00, 0x02, 0x02, 0x01, 0x00, 0x02, 0x05, 0x05, 0x00, 0x03, 0x07, 0x01, 0x01
        /*0010*/ 	.byte	0x02, 0x03, 0x00, 0x00, 0x02, 0x06, 0x01, 0x00, 0x04, 0x0b, 0x08, 0x00, 0x09, 0x00, 0x00, 0x00
        /*0020*/ 	.byte	0x00, 0x00, 0x00, 0x00


//--------------------- .nv.info.hamming_distance_kernel --------------------------
	.section	.nv.info.hamming_distance_kernel,"",@"SHT_CUDA_INFO"
	.sectionflags	@""
	.align	4


	//----- nvinfo : EIATTR_CUDA_API_VERSION
	.align		4
        /*0000*/ 	.byte	0x04, 0x37
        /*0002*/ 	.short	(.L_13 - .L_12)
.L_12:
        /*0004*/ 	.word	0x00000082


	//----- nvinfo : EIATTR_KPARAM_INFO
	.align		4
.L_13:
        /*0008*/ 	.byte	0x04, 0x17
        /*000a*/ 	.short	(.L_15 - .L_14)
.L_14:
        /*000c*/ 	.word	0x00000000
        /*0010*/ 	.short	0x0003
        /*0012*/ 	.short	0x0014
        /*0014*/ 	.byte	0x00, 0xf0, 0x11, 0x00


	//----- nvinfo : EIATTR_KPARAM_INFO
	.align		4
.L_15:
        /*0018*/ 	.byte	0x04, 0x17
        /*001a*/ 	.short	(.L_17 - .L_16)
.L_16:
        /*001c*/ 	.word	0x00000000
        /*0020*/ 	.short	0x0002
        /*0022*/ 	.short	0x0010
        /*0024*/ 	.byte	0x00, 0xf0, 0x11, 0x00


	//----- nvinfo : EIATTR_KPARAM_INFO
	.align		4
.L_17:
        /*0028*/ 	.byte	0x04, 0x17
        /*002a*/ 	.short	(.L_19 - .L_18)
.L_18:
        /*002c*/ 	.word	0x00000000
        /*0030*/ 	.short	0x0001
        /*0032*/ 	.short	0x0008
        /*0034*/ 	.byte	0x00, 0xf5, 0x21, 0x00


	//----- nvinfo : EIATTR_KPARAM_INFO
	.align		4
.L_19:
        /*0038*/ 	.byte	0x04, 0x17
        /*003a*/ 	.short	(.L_21 - .L_20)
.L_20:
        /*003c*/ 	.word	0x00000000
        /*0040*/ 	.short	0x0000
        /*0042*/ 	.short	0x0000
        /*0044*/ 	.byte	0x00, 0xf5, 0x21, 0x00


	//----- nvinfo : EIATTR_SPARSE_MMA_MASK
	.align		4
.L_21:
        /*0048*/ 	.byte	0x03, 0x50
        /*004a*/ 	.short	0x0000


	//----- nvinfo : EIATTR_MAXREG_COUNT
	.align		4
        /*004c*/ 	.byte	0x03, 0x1b
        /*004e*/ 	.short	0x00ff


	//----- nvinfo : EIATTR_MERCURY_ISA_VERSION
	.align		4
        /*0050*/ 	.byte	0x03, 0x5f
        /*0052*/ 	.short	0x0101


	//----- nvinfo : EIATTR_VRC_CTA_INIT_COUNT
	.align		4
        /*0054*/ 	.byte	0x02, 0x4a
	.zero		1
	.zero		1


	//----- nvinfo : EIATTR_EXIT_INSTR_OFFSETS
	.align		4
        /*0058*/ 	.byte	0x04, 0x1c
        /*005a*/ 	.short	(.L_23 - .L_22)


	//   ....[0]....
.L_22:
        /*005c*/ 	.word	0x000000c0


	//   ....[1]....
        /*0060*/ 	.word	0x000008e0


	//----- nvinfo : EIATTR_CBANK_PARAM_SIZE
	.align		4
.L_23:
        /*0064*/ 	.byte	0x03, 0x19
        /*0066*/ 	.short	0x0018


	//----- nvinfo : EIATTR_PARAM_CBANK
	.align		4
        /*0068*/ 	.byte	0x04, 0x0a
        /*006a*/ 	.short	(.L_25 - .L_24)
	.align		4
.L_24:
        /*006c*/ 	.word	index@(.nv.constant0.hamming_distance_kernel)
        /*0070*/ 	.short	0x0380
        /*0072*/ 	.short	0x0018


	//----- nvinfo : EIATTR_SW_WAR
	.align		4
.L_25:
        /*0074*/ 	.byte	0x04, 0x36
        /*0076*/ 	.short	(.L_27 - .L_26)
.L_26:
        /*0078*/ 	.word	0x00000008
.L_27:


//--------------------- .nv.info.max_pool3d_kernel --------------------------
	.section	.nv.info.max_pool3d_kernel,"",@"SHT_CUDA_INFO"
	.sectionflags	@""
	.align	4


	//----- nvinfo : EIATTR_CUDA_API_VERSION
	.align		4
        /*0000*/ 	.byte	0x04, 0x37
        /*0002*/ 	.short	(.L_29 - .L_28)
.L_28:
        /*0004*/ 	.word	0x00000082


	//----- nvinfo : EIATTR_KPARAM_INFO
	.align		4
.L_29:
        /*0008*/ 	.byte	0x04, 0x17
        /*000a*/ 	.short	(.L_31 - .L_30)
.L_30:
        /*000c*/ 	.word	0x00000000
        /*0010*/ 	.short	0x0007
        /*0012*/ 	.short	0x0024
        /*0014*/ 	.byte	0x00, 0xf0, 0x11, 0x00


	//----- nvinfo : EIATTR_KPARAM_INFO
	.align		4
.L_31:
        /*0018*/ 	.byte	0x04, 0x17
        /*001a*/ 	.short	(.L_33 - .L_32)
.L_32:
        /*001c*/ 	.word	0x00000000
        /*0020*/ 	.short	0x0006
        /*0022*/ 	.short	0x0020
        /*0024*/ 	.byte	0x00, 0xf0, 0x11, 0x00


	//----- nvinfo : EIATTR_KPARAM_INFO
	.align		4
.L_33:
        /*0028*/ 	.byte	0x04, 0x17
        /*002a*/ 	.short	(.L_35 - .L_34)
.L_34:
        /*002c*/ 	.word	0x00000000
        /*0030*/ 	.short	0x0005
        /*0032*/ 	.short	0x001c
        /*0034*/ 	.byte	0x00, 0xf0, 0x11, 0x00


	//----- nvinfo : EIATTR_KPARAM_INFO
	.align		4
.L_35:
        /*0038*/ 	.byte	0x04, 0x17
        /*003a*/ 	.short	(.L_37 - .L_36)
.L_36:
        /*003c*/ 	.word	0x00000000
        /*0040*/ 	.short	0x0004
        /*0042*/ 	.short	0x0018
        /*0044*/ 	.byte	0x00, 0xf0, 0x11, 0x00


	//----- nvinfo : EIATTR_KPARAM_INFO
	.align		4
.L_37:
        /*0048*/ 	.byte	0x04, 0x17
        /*004a*/ 	.short	(.L_39 - .L_38)
.L_38:
        /*004c*/ 	.word	0x00000000
        /*0050*/ 	.short	0x0003
        /*0052*/ 	.short	0x0014
        /*0054*/ 	.byte	0x00, 0xf0, 0x11, 0x00


	//----- nvinfo : EIATTR_KPARAM_INFO
	.align		4
.L_39:
        /*0058*/ 	.byte	0x04, 0x17
        /*005a*/ 	.short	(.L_41 - .L_40)
.L_40:
        /*005c*/ 	.word	0x00000000
        /*0060*/ 	.short	0x0002
        /*0062*/ 	.short	0x0010
        /*0064*/ 	.byte	0x00, 0xf0, 0x11, 0x00


	//----- nvinfo : EIATTR_KPARAM_INFO
	.align		4
.L_41:
        /*0068*/ 	.byte	0x04, 0x17
        /*006a*/ 	.short	(.L_43 - .L_42)
.L_42:
        /*006c*/ 	.word	0x00000000
        /*0070*/ 	.short	0x0001
        /*0072*/ 	.short	0x0008
        /*0074*/ 	.byte	0x00, 0xf5, 0x21, 0x00


	//----- nvinfo : EIATTR_KPARAM_INFO
	.align		4
.L_43:
        /*0078*/ 	.byte	0x04, 0x17
        /*007a*/ 	.short	(.L_45 - .L_44)
.L_44:
        /*007c*/ 	.word	0x00000000
        /*0080*/ 	.short	0x0000
        /*0082*/ 	.short	0x0000
        /*0084*/ 	.byte	0x00, 0xf5, 0x21, 0x00


	//----- nvinfo : EIATTR_SPARSE_MMA_MASK
	.align		4
.L_45:
        /*0088*/ 	.byte	0x03, 0x50
        /*008a*/ 	.short	0x0000


	//----- nvinfo : EIATTR_MAXREG_COUNT
	.align		4
        /*008c*/ 	.byte	0x03, 0x1b
        /*008e*/ 	.short	0x00ff


	//----- nvinfo : EIATTR_MERCURY_ISA_VERSION
	.align		4
        /*0090*/ 	.byte	0x03, 0x5f
        /*0092*/ 	.short	0x0101


	//----- nvinfo : EIATTR_VRC_CTA_INIT_COUNT
	.align		4
        /*0094*/ 	.byte	0x02, 0x4a
	.zero		1
	.zero		1


	//----- nvinfo : EIATTR_EXIT_INSTR_OFFSETS
	.align		4
        /*0098*/ 	.byte	0x04, 0x1c
        /*009a*/ 	.short	(.L_47 - .L_46)


	//   ....[0]....
.L_46:
        /*009c*/ 	.word	0x00000120


	//   ....[1]....
        /*00a0*/ 	.word	0x000009c0


	//----- nvinfo : EIATTR_CRS_STACK_SIZE
	.align		4
.L_47:
        /*00a4*/ 	.byte	0x04, 0x1e
        /*00a6*/ 	.short	(.L_49 - .L_48)
.L_48:
        /*00a8*/ 	.word	0x00000000


	//----- nvinfo : EIATTR_CBANK_PARAM_SIZE
	.align		4
.L_49:
        /*00ac*/ 	.byte	0x03, 0x19
        /*00ae*/ 	.short	0x0028


	//----- nvinfo : EIATTR_PARAM_CBANK
	.align		4
        /*00b0*/ 	.byte	0x04, 0x0a
        /*00b2*/ 	.short	(.L_51 - .L_50)
	.align		4
.L_50:
        /*00b4*/ 	.word	index@(.nv.constant0.max_pool3d_kernel)
        /*00b8*/ 	.short	0x0380
        /*00ba*/ 	.short	0x0028


	//----- nvinfo : EIATTR_SW_WAR
	.align		4
.L_51:
        /*00bc*/ 	.byte	0x04, 0x36
        /*00be*/ 	.short	(.L_53 - .L_52)
.L_52:
        /*00c0*/ 	.word	0x00000008
.L_53:


//--------------------- .nv.callgraph             --------------------------
	.section	.nv.callgraph,"",@"SHT_CUDA_CALLGRAPH"
	.align	4
	.sectionentsize	8
	.align		4
        /*0000*/ 	.word	0x00000000
	.align		4
        /*0004*/ 	.word	0xffffffff
	.align		4
        /*0008*/ 	.word	0x00000000
	.align		4
        /*000c*/ 	.word	0xfffffffe
	.align		4
        /*0010*/ 	.word	0x00000000
	.align		4
        /*0014*/ 	.word	0xfffffffd
	.align		4
        /*0018*/ 	.word	0x00000000
	.align		4
        /*001c*/ 	.word	0xfffffffc


//--------------------- .text.hamming_distance_kernel --------------------------
	.section	.text.hamming_distance_kernel,"ax",@progbits
	.align	128
        .global         hamming_distance_kernel
        .type           hamming_distance_kernel,@function
        .size           hamming_distance_kernel,(.L_x_17 - hamming_distance_kernel)
        .other          hamming_distance_kernel,@"STO_CUDA_ENTRY STV_DEFAULT"
hamming_distance_kernel:
.text.hamming_distance_kernel:
[----:B------:R-:W-:Y:S01]  /*0000*/  LDC R1, c[0x0][0x37c] ;  /* 0x0000df00ff017b82 */ /* 0x000fe20000000800 */
[----:B------:R-:W0:Y:S07]  /*0010*/  S2R R3, SR_TID.X ;  /* 0x0000000000037919 */ /* 0x000e2e0000002100 */
[----:B------:R-:W0:Y:S01]  /*0020*/  LDC R0, c[0x0][0x360] ;  /* 0x0000d800ff007b82 */ /* 0x000e220000000800 */
[----:B------:R-:W1:Y:S01]  /*0030*/  LDCU UR8, c[0x0][0x390] ;  /* 0x00007200ff0877ac */ /* 0x000e620008000800 */
[----:B------:R-:W2:Y:S06]  /*0040*/  S2R R2, SR_TID.Y ;  /* 0x0000000000027919 */ /* 0x000eac0000002200 */
[----:B------:R-:W0:Y:S08]  /*0050*/  S2UR UR4, SR_CTAID.X ;  /* 0x00000000000479c3 */ /* 0x000e300000002500 */
[----:B------:R-:W2:Y:S08]  /*0060*/  S2UR UR5, SR_CTAID.Y ;  /* 0x00000000000579c3 */ /* 0x000eb00000002600 */
[----:B------:R-:W2:Y:S01]  /*0070*/  LDC R9, c[0x0][0x364] ;  /* 0x0000d900ff097b82 */ /* 0x000ea20000000800 */
[----:B0-----:R-:W-:-:S02]  /*0080*/  IMAD R0, R0, UR4, R3 ;  /* 0x0000000400007c24 */ /* 0x001fc4000f8e0203 */
[----:B--2---:R-:W-:-:S05]  /*0090*/  IMAD R9, R9, UR5, R2 ;  /* 0x0000000509097c24 */ /* 0x004fca000f8e0202 */
[----:B------:R-:W-:-:S04]  /*00a0*/  VIMNMX R2, PT, PT, R0, R9, !PT ;  /* 0x0000000900027248 */ /* 0x000fc80007fe0100 */
[----:B-1----:R-:W-:-:S13]  /*00b0*/  ISETP.GE.AND P0, PT, R2, UR8, PT ;  /* 0x0000000802007c0c */ /* 0x002fda000bf06270 */
[----:B------:R-:W-:Y:S05]  /*00c0*/  @P0 EXIT ;  /* 0x000000000000094d */ /* 0x000fea0003800000 */
[----:B------:R-:W0:Y:S01]  /*00d0*/  LDC R8, c[0x0][0x394] ;  /* 0x0000e500ff087b82 */ /* 0x000e220000000800 */
[----:B------:R-:W1:Y:S01]  /*00e0*/  LDCU.64 UR6, c[0x0][0x358] ;  /* 0x00006b00ff0677ac */ /* 0x000e620008000a00 */
[----:B------:R-:W-:Y:S01]  /*00f0*/  HFMA2 R13, -RZ, RZ, 0, 0 ;  /* 0x00000000ff0d7431 */ /* 0x000fe200000001ff */
[----:B0-----:R-:W-:-:S13]  /*0100*/  ISETP.GE.AND P0, PT, R8, 0x1, PT ;  /* 0x000000010800780c */ /* 0x001fda0003f06270 */
[----:B-1----:R-:W-:Y:S05]  /*0110*/  @!P0 BRA `(.L_x_0) ;  /* 0x0000000400e08947 */ /* 0x002fea0003800000 */
[----:B------:R-:W-:Y:S01]  /*0120*/  ISETP.GE.U32.AND P1, PT, R8, 0x8, PT ;  /* 0x000000080800780c */ /* 0x000fe20003f26070 */
[-C--:B------:R-:W-:Y:S01]  /*0130*/  IMAD R10, R0, R8.reuse, RZ ;  /* 0x00000008000a7224 */ /* 0x080fe200078e02ff */
[----:B------:R-:W-:Y:S01]  /*0140*/  LOP3.LUT R27, R8, 0x7, RZ, 0xc0, !PT ;  /* 0x00000007081b7812 */ /* 0x000fe200078ec0ff */
[----:B------:R-:W-:Y:S01]  /*0150*/  IMAD R11, R9, R8, RZ ;  /* 0x00000008090b7224 */ /* 0x000fe200078e02ff */
[----:B------:R-:W-:Y:S02]  /*0160*/  CS2R R12, SRZ ;  /* 0x00000000000c7805 */ /* 0x000fe4000001ff00 */
[----:B------:R-:W-:-:S07]  /*0170*/  ISETP.NE.AND P0, PT, R27, RZ, PT ;  /* 0x000000ff1b00720c */ /* 0x000fce0003f05270 */
[----:B------:R-:W-:Y:S06]  /*0180*/  @!P1 BRA `(.L_x_1) ;  /* 0x0000000000c49947 */ /* 0x000fec0003800000 */
[----:B------:R-:W0:Y:S01]  /*0190*/  LDCU.64 UR4, c[0x0][0x380] ;  /* 0x00007000ff0477ac */ /* 0x000e220008000a00 */
[----:B------:R-:W-:Y:S02]  /*01a0*/  LOP3.LUT R12, R8, 0x7ffffff8, RZ, 0xc0, !PT ;  /* 0x7ffffff8080c7812 */ /* 0x000fe400078ec0ff */
[----:B------:R-:W-:Y:S02]  /*01b0*/  MOV R13, RZ ;  /* 0x000000ff000d7202 */ /* 0x000fe40000000f00 */
[----:B------:R-:W-:Y:S02]  /*01c0*/  MOV R15, R10 ;  /* 0x0000000a000f7202 */ /* 0x000fe40000000f00 */
[----:B------:R-:W-:Y:S01]  /*01d0*/  IADD3 R14, PT, PT, -R12, RZ, RZ ;  /* 0x000000ff0c0e7210 */ /* 0x000fe20007ffe1ff */
[----:B0-----:R-:W-:-:S04]  /*01e0*/  UIADD3 UR4, UP0, UPT, UR4, 0x10, URZ ;  /* 0x0000001004047890 */ /* 0x001fc8000ff1e0ff */
[----:B------:R-:W-:Y:S02]  /*01f0*/  UIADD3.X UR5, UPT, UPT, URZ, UR5, URZ, UP0, !UPT ;  /* 0x00000005ff057290 */ /* 0x000fe400087fe4ff */
[----:B------:R-:W-:-:S04]  /*0200*/  MOV R2, UR4 ;  /* 0x0000000400027c02 */ /* 0x000fc80008000f00 */
[----:B------:R-:W-:-:S03]  /*0210*/  MOV R3, UR5 ;  /* 0x0000000500037c02 */ /* 0x000fc60008000f00 */
[----:B------:R-:W-:-:S07]  /*0220*/  IMAD.WIDE.U32 R4, R11, 0x4, R2 ;  /* 0x000000040b047825 */ /* 0x000fce00078e0002 */
.L_x_2:
[----:B------:R-:W-:Y:S01]  /*0230*/  IMAD.WIDE R6, R15, 0x4, R2 ;  /* 0x000000040f067825 */ /* 0x000fe200078e0202 */
[----:B------:R-:W2:Y:S04]  /*0240*/  LDG.E R21, desc[UR6][R4.64+-0x10] ;  /* 0xfffff00604157981 */ /* 0x000ea8000c1e1900 */
[----:B------:R-:W2:Y:S04]  /*0250*/  LDG.E R20, desc[UR6][R6.64+-0x10] ;  /* 0xfffff00606147981 */ /* 0x000ea8000c1e1900 */
[----:B------:R-:W3:Y:S04]  /*0260*/  LDG.E R24, desc[UR6][R6.64+-0xc] ;  /* 0xfffff40606187981 */ /* 0x000ee8000c1e1900 */
[----:B------:R-:W3:Y:S04]  /*0270*/  LDG.E R25, desc[UR6][R4.64+-0xc] ;  /* 0xfffff40604197981 */ /* 0x000ee8000c1e1900 */
[----:B------:R-:W4:Y:S04]  /*0280*/  LDG.E R16, desc[UR6][R6.64+-0x8] ;  /* 0xfffff80606107981 */ /* 0x000f28000c1e1900 */
[----:B------:R-:W4:Y:S04]  /*0290*/  LDG.E R17, desc[UR6][R4.64+-0x8] ;  /* 0xfffff80604117981 */ /* 0x000f28000c1e1900 */
[----:B------:R-:W5:Y:S04]  /*02a0*/  LDG.E R18, desc[UR6][R6.64+-0x4] ;  /* 0xfffffc0606127981 */ /* 0x000f68000c1e1900 */
[----:B------:R-:W5:Y:S04]  /*02b0*/  LDG.E R19, desc[UR6][R4.64+-0x4] ;  /* 0xfffffc0604137981 */ /* 0x000f68000c1e1900 */
[----:B------:R-:W5:Y:S01]  /*02c0*/  LDG.E R26, desc[UR6][R6.64+0xc] ;  /* 0x00000c06061a7981 */ /* 0x000f62000c1e1900 */
[----:B--2---:R-:W-:-:S03]  /*02d0*/  FADD R22, R20, -R21 ;  /* 0x8000001514167221 */ /* 0x004fc60000000000 */
[----:B------:R-:W2:Y:S01]  /*02e0*/  LDG.E R21, desc[UR6][R6.64] ;  /* 0x0000000606157981 */ /* 0x000ea2000c1e1900 */
[----:B------:R-:W-:-:S03]  /*02f0*/  FADD R23, |R22|, R13 ;  /* 0x0000000d16177221 */ /* 0x000fc60000000200 */
[----:B------:R-:W2:Y:S01]  /*0300*/  LDG.E R20, desc[UR6][R4.64] ;  /* 0x0000000604147981 */ /* 0x000ea2000c1e1900 */
[----:B---3--:R-:W-:-:S03]  /*0310*/  FADD R24, R24, -R25 ;  /* 0x8000001918187221 */ /* 0x008fc60000000000 */
[----:B------:R-:W3:Y:S04]  /*0320*/  LDG.E R22, desc[UR6][R6.64+0x4] ;  /* 0x0000040606167981 */ /* 0x000ee8000c1e1900 */
[----:B------:R-:W3:Y:S01]  /*0330*/  LDG.E R13, desc[UR6][R4.64+0x4] ;  /* 0x00000406040d7981 */ /* 0x000ee2000c1e1900 */
[----:B------:R-:W-:-:S03]  /*0340*/  FADD R28, R23, |R24| ;  /* 0x40000018171c7221 */ /* 0x000fc60000000000 */
[----:B------:R-:W3:Y:S04]  /*0350*/  LDG.E R24, desc[UR6][R6.64+0x8] ;  /* 0x0000080606187981 */ /* 0x000ee8000c1e1900 */
[----:B------:R-:W3:Y:S04]  /*0360*/  LDG.E R23, desc[UR6][R4.64+0x8] ;  /* 0x0000080604177981 */ /* 0x000ee8000c1e1900 */
[----:B------:R0:W3:Y:S01]  /*0370*/  LDG.E R25, desc[UR6][R4.64+0xc] ;  /* 0x00000c0604197981 */ /* 0x0000e2000c1e1900 */
[----:B----4-:R-:W-:Y:S01]  /*0380*/  FADD R17, R16, -R17 ;  /* 0x8000001110117221 */ /* 0x010fe20000000000 */
[----:B-----5:R-:W-:Y:S01]  /*0390*/  FADD R18, R18, -R19 ;  /* 0x8000001312127221 */ /* 0x020fe20000000000 */
[----:B------:R-:W-:-:S02]  /*03a0*/  IADD3 R14, PT, PT, R14, 0x8, RZ ;  /* 0x000000080e0e7810 */ /* 0x000fc40007ffe0ff */
[----:B------:R-:W-:Y:S02]  /*03b0*/  FADD R17, R28, |R17| ;  /* 0x400000111c117221 */ /* 0x000fe40000000000 */
[----:B------:R-:W-:Y:S02]  /*03c0*/  ISETP.NE.AND P1, PT, R14, RZ, PT ;  /* 0x000000ff0e00720c */ /* 0x000fe40003f25270 */
[----:B------:R-:W-:Y:S01]  /*03d0*/  FADD R17, R17, |R18| ;  /* 0x4000001211117221 */ /* 0x000fe20000000000 */
[----:B0-----:R-:W-:Y:S02]  /*03e0*/  IADD3 R4, P2, PT, R4, 0x20, RZ ;  /* 0x0000002004047810 */ /* 0x001fe40007f5e0ff */
[----:B------:R-:W-:Y:S02]  /*03f0*/  IADD3 R15, PT, PT, R15, 0x8, RZ ;  /* 0x000000080f0f7810 */ /* 0x000fe40007ffe0ff */
[----:B------:R-:W-:Y:S01]  /*0400*/  IADD3.X R5, PT, PT, RZ, R5, RZ, P2, !PT ;  /* 0x00000005ff057210 */ /* 0x000fe200017fe4ff */
[----:B--2---:R-:W-:-:S04]  /*0410*/  FADD R20, R21, -R20 ;  /* 0x8000001415147221 */ /* 0x004fc80000000000 */
[----:B------:R-:W-:Y:S01]  /*0420*/  FADD R17, R17, |R20| ;  /* 0x4000001411117221 */ /* 0x000fe20000000000 */
[----:B---3--:R-:W-:-:S04]  /*0430*/  FADD R22, R22, -R13 ;  /* 0x8000000d16167221 */ /* 0x008fc80000000000 */
[----:B------:R-:W-:Y:S01]  /*0440*/  FADD R17, R17, |R22| ;  /* 0x4000001611117221 */ /* 0x000fe20000000000 */
[----:B------:R-:W-:-:S04]  /*0450*/  FADD R24, R24, -R23 ;  /* 0x8000001718187221 */ /* 0x000fc80000000000 */
[----:B------:R-:W-:Y:S01]  /*0460*/  FADD R17, R17, |R24| ;  /* 0x4000001811117221 */ /* 0x000fe20000000000 */
[----:B------:R-:W-:-:S04]  /*0470*/  FADD R26, R26, -R25 ;  /* 0x800000191a1a7221 */ /* 0x000fc80000000000 */
[----:B------:R-:W-:Y:S01]  /*0480*/  FADD R13, R17, |R26| ;  /* 0x4000001a110d7221 */ /* 0x000fe20000000000 */
[----:B------:R-:W-:Y:S06]  /*0490*/  @P1 BRA `(.L_x_2) ;  /* 0xfffffffc00641947 */ /* 0x000fec000383ffff */
.L_x_1:
[----:B------:R-:W-:Y:S05]  /*04a0*/  @!P0 BRA `(.L_x_0) ;  /* 0x0000000000fc8947 */ /* 0x000fea0003800000 */
[----:B------:R-:W-:Y:S02]  /*04b0*/  ISETP.GE.U32.AND P1, PT, R27, 0x4, PT ;  /* 0x000000041b00780c */ /* 0x000fe40003f26070 */
[----:B------:R-:W-:-:S04]  /*04c0*/  LOP3.LUT R19, R8, 0x3, RZ, 0xc0, !PT ;  /* 0x0000000308137812 */ /* 0x000fc800078ec0ff */
[----:B------:R-:W-:-:S07]  /*04d0*/  ISETP.NE.AND P0, PT, R19, RZ, PT ;  /* 0x000000ff1300720c */ /* 0x000fce0003f05270 */
[----:B------:R-:W-:Y:S06]  /*04e0*/  @!P1 BRA `(.L_x_3) ;  /* 0x00000000006c9947 */ /* 0x000fec0003800000 */
[----:B------:R-:W0:Y:S01]  /*04f0*/  LDC.64 R4, c[0x0][0x380] ;  /* 0x0000e000ff047b82 */ /* 0x000e220000000a00 */
[----:B------:R-:W1:Y:S01]  /*0500*/  LDCU.64 UR4, c[0x0][0x380] ;  /* 0x00007000ff0477ac */ /* 0x000e620008000a00 */
[CC--:B------:R-:W-:Y:S02]  /*0510*/  IADD3 R7, PT, PT, R11.reuse, R12.reuse, RZ ;  /* 0x0000000c0b077210 */ /* 0x0c0fe40007ffe0ff */
[-C--:B------:R-:W-:Y:S02]  /*0520*/  IADD3 R14, P1, PT, R11, R12.reuse, RZ ;  /* 0x0000000c0b0e7210 */ /* 0x080fe40007f3e0ff */
[----:B------:R-:W-:Y:S02]  /*0530*/  IADD3 R3, PT, PT, R10, R12, RZ ;  /* 0x0000000c0a037210 */ /* 0x000fe40007ffe0ff */
[----:B------:R-:W-:Y:S02]  /*0540*/  IADD3.X R15, PT, PT, RZ, RZ, RZ, P1, !PT ;  /* 0x000000ffff0f7210 */ /* 0x000fe40000ffe4ff */
[----:B-1----:R-:W-:Y:S01]  /*0550*/  LEA R2, P1, R14, UR4, 0x2 ;  /* 0x000000040e027c11 */ /* 0x002fe2000f8210ff */
[----:B0-----:R-:W-:-:S04]  /*0560*/  IMAD.WIDE.U32 R6, R7, 0x4, R4 ;  /* 0x0000000407067825 */ /* 0x001fc800078e0004 */
[----:B------:R-:W-:Y:S01]  /*0570*/  IMAD.WIDE R4, R3, 0x4, R4 ;  /* 0x0000000403047825 */ /* 0x000fe200078e0204 */
[----:B------:R-:W-:Y:S01]  /*0580*/  LEA.HI.X R3, R14, UR5, R15, 0x2, P1 ;  /* 0x000000050e037c11 */ /* 0x000fe200088f140f */
[----:B------:R-:W2:Y:S04]  /*0590*/  LDG.E R7, desc[UR6][R6.64] ;  /* 0x0000000606077981 */ /* 0x000ea8000c1e1900 */
[----:B------:R-:W2:Y:S04]  /*05a0*/  LDG.E R14, desc[UR6][R4.64] ;  /* 0x00000006040e7981 */ /* 0x000ea8000c1e1900 */
[----:B------:R-:W3:Y:S04]  /*05b0*/  LDG.E R15, desc[UR6][R4.64+0x4] ;  /* 0x00000406040f7981 */ /* 0x000ee8000c1e1900 */
[----:B------:R-:W3:Y:S04]  /*05c0*/  LDG.E R16, desc[UR6][R2.64+0x4] ;  /* 0x0000040602107981 */ /* 0x000ee8000c1e1900 */
[----:B------:R-:W4:Y:S04]  /*05d0*/  LDG.E R17, desc[UR6][R4.64+0x8] ;  /* 0x0000080604117981 */ /* 0x000f28000c1e1900 */
[----:B------:R-:W4:Y:S04]  /*05e0*/  LDG.E R18, desc[UR6][R2.64+0x8] ;  /* 0x0000080602127981 */ /* 0x000f28000c1e1900 */
[----:B------:R-:W5:Y:S04]  /*05f0*/  LDG.E R21, desc[UR6][R2.64+0xc] ;  /* 0x00000c0602157981 */ /* 0x000f68000c1e1900 */
[----:B------:R-:W5:Y:S01]  /*0600*/  LDG.E R20, desc[UR6][R4.64+0xc] ;  /* 0x00000c0604147981 */ /* 0x000f62000c1e1900 */
[----:B------:R-:W-:Y:S01]  /*0610*/  IADD3 R12, PT, PT, R12, 0x4, RZ ;  /* 0x000000040c0c7810 */ /* 0x000fe20007ffe0ff */
[----:B--2---:R-:W-:-:S04]  /*0620*/  FADD R14, R14, -R7 ;  /* 0x800000070e0e7221 */ /* 0x004fc80000000000 */
[----:B------:R-:W-:Y:S01]  /*0630*/  FADD R14, R13, |R14| ;  /* 0x4000000e0d0e7221 */ /* 0x000fe20000000000 */
[----:B---3--:R-:W-:-:S04]  /*0640*/  FADD R15, R15, -R16 ;  /* 0x800000100f0f7221 */ /* 0x008fc80000000000 */
[----:B------:R-:W-:Y:S01]  /*0650*/  FADD R14, R14, |R15| ;  /* 0x4000000f0e0e7221 */ /* 0x000fe20000000000 */
[----:B----4-:R-:W-:-:S04]  /*0660*/  FADD R17, R17, -R18 ;  /* 0x8000001211117221 */ /* 0x010fc80000000000 */
[----:B------:R-:W-:Y:S01]  /*0670*/  FADD R14, R14, |R17| ;  /* 0x400000110e0e7221 */ /* 0x000fe20000000000 */
[----:B-----5:R-:W-:-:S04]  /*0680*/  FADD R21, R20, -R21 ;  /* 0x8000001514157221 */ /* 0x020fc80000000000 */
[----:B------:R-:W-:-:S07]  /*0690*/  FADD R13, R14, |R21| ;  /* 0x400000150e0d7221 */ /* 0x000fce0000000000 */
.L_x_3:
[----:B------:R-:W-:Y:S05]  /*06a0*/  @!P0 BRA `(.L_x_0) ;  /* 0x00000000007c8947 */ /* 0x000fea0003800000 */
[----:B------:R-:W-:Y:S02]  /*06b0*/  ISETP.NE.AND P1, PT, R19, 0x1, PT ;  /* 0x000000011300780c */ /* 0x000fe40003f25270 */
[----:B------:R-:W-:-:S04]  /*06c0*/  LOP3.LUT R8, R8, 0x1, RZ, 0xc0, !PT ;  /* 0x0000000108087812 */ /* 0x000fc800078ec0ff */
[----:B------:R-:W-:-:S07]  /*06d0*/  ISETP.NE.U32.AND P0, PT, R8, 0x1, PT ;  /* 0x000000010800780c */ /* 0x000fce0003f05070 */
[----:B------:R-:W0:Y:S01]  /*06e0*/  @P1 LDC.64 R18, c[0x0][0x380] ;  /* 0x0000e000ff121b82 */ /* 0x000e220000000a00 */
[CC--:B------:R-:W-:Y:S02]  /*06f0*/  @P1 IADD3 R2, P2, PT, R11.reuse, R12.reuse, RZ ;  /* 0x0000000c0b021210 */ /* 0x0c0fe40007f5e0ff */
[-C--:B------:R-:W-:Y:S02]  /*0700*/  @P1 IADD3 R3, PT, PT, R10, R12.reuse, RZ ;  /* 0x0000000c0a031210 */ /* 0x080fe40007ffe0ff */
[----:B------:R-:W-:Y:S02]  /*0710*/  @P1 IADD3.X R7, PT, PT, RZ, RZ, RZ, P2, !PT ;  /* 0x000000ffff071210 */ /* 0x000fe400017fe4ff */
[----:B------:R-:W-:Y:S01]  /*0720*/  @P1 IADD3 R17, PT, PT, R11, R12, RZ ;  /* 0x0000000c0b111210 */ /* 0x000fe20007ffe0ff */
[----:B------:R-:W1:Y:S01]  /*0730*/  @P1 LDC.64 R14, c[0x0][0x380] ;  /* 0x0000e000ff0e1b82 */ /* 0x000e620000000a00 */
[----:B------:R-:W-:-:S07]  /*0740*/  @P1 IADD3 R12, PT, PT, R12, 0x2, RZ ;  /* 0x000000020c0c1810 */ /* 0x000fce0007ffe0ff */
[----:B------:R-:W2:Y:S01]  /*0750*/  @!P0 LDC.64 R4, c[0x0][0x380] ;  /* 0x0000e000ff048b82 */ /* 0x000ea20000000a00 */
[----:B0-----:R-:W-:-:S04]  /*0760*/  @P1 LEA R6, P2, R2, R18, 0x2 ;  /* 0x0000001202061211 */ /* 0x001fc800078410ff */
[----:B------:R-:W-:Y:S02]  /*0770*/  @P1 LEA.HI.X R7, R2, R19, R7, 0x2, P2 ;  /* 0x0000001302071211 */ /* 0x000fe400010f1407 */
[----:B------:R-:W-:Y:S01]  /*0780*/  @!P0 IADD3 R19, PT, PT, R11, R12, RZ ;  /* 0x0000000c0b138210 */ /* 0x000fe20007ffe0ff */
[----:B-1----:R-:W-:-:S03]  /*0790*/  @P1 IMAD.WIDE R2, R3, 0x4, R14 ;  /* 0x0000000403021825 */ /* 0x002fc600078e020e */
[----:B------:R-:W3:Y:S01]  /*07a0*/  @P1 LDG.E R7, desc[UR6][R6.64+0x4] ;  /* 0x0000040606071981 */ /* 0x000ee2000c1e1900 */
[----:B------:R-:W-:Y:S01]  /*07b0*/  @P1 IMAD.WIDE.U32 R14, R17, 0x4, R14 ;  /* 0x00000004110e1825 */ /* 0x000fe200078e000e */
[----:B------:R-:W-:Y:S02]  /*07c0*/  @!P0 IADD3 R17, PT, PT, R10, R12, RZ ;  /* 0x0000000c0a118210 */ /* 0x000fe40007ffe0ff */
[----:B------:R-:W4:Y:S04]  /*07d0*/  @P1 LDG.E R8, desc[UR6][R2.64] ;  /* 0x0000000602081981 */ /* 0x000f28000c1e1900 */
[----:B------:R-:W4:Y:S01]  /*07e0*/  @P1 LDG.E R15, desc[UR6][R14.64] ;  /* 0x000000060e0f1981 */ /* 0x000f22000c1e1900 */
[----:B--2---:R-:W-:-:S03]  /*07f0*/  @!P0 IMAD.WIDE R10, R17, 0x4, R4 ;  /* 0x00000004110a8825 */ /* 0x004fc600078e0204 */
[----:B------:R-:W3:Y:S01]  /*0800*/  @P1 LDG.E R12, desc[UR6][R2.64+0x4] ;  /* 0x00000406020c1981 */ /* 0x000ee2000c1e1900 */
[----:B------:R-:W-:-:S03]  /*0810*/  @!P0 IMAD.WIDE.U32 R4, R19, 0x4, R4 ;  /* 0x0000000413048825 */ /* 0x000fc600078e0004 */
[----:B------:R-:W2:Y:S04]  /*0820*/  @!P0 LDG.E R10, desc[UR6][R10.64] ;  /* 0x000000060a0a8981 */ /* 0x000ea8000c1e1900 */
[----:B------:R-:W2:Y:S01]  /*0830*/  @!P0 LDG.E R5, desc[UR6][R4.64] ;  /* 0x0000000604058981 */ /* 0x000ea2000c1e1900 */
[----:B----4-:R-:W-:Y:S01]  /*0840*/  @P1 FADD R8, R8, -R15 ;  /* 0x8000000f08081221 */ /* 0x010fe20000000000 */
[----:B---3--:R-:W-:-:S03]  /*0850*/  @P1 FADD R17, R12, -R7 ;  /* 0x800000070c111221 */ /* 0x008fc60000000000 */
[----:B------:R-:W-:-:S04]  /*0860*/  @P1 FADD R8, R13, |R8| ;  /* 0x400000080d081221 */ /* 0x000fc80000000000 */
[----:B------:R-:W-:Y:S01]  /*0870*/  @P1 FADD R13, R8, |R17| ;  /* 0x40000011080d1221 */ /* 0x000fe20000000000 */
[----:B--2---:R-:W-:-:S04]  /*0880*/  @!P0 FADD R6, R10, -R5 ;  /* 0x800000050a068221 */ /* 0x004fc80000000000 */
[----:B------:R-:W-:-:S07]  /*0890*/  @!P0 FADD R13, R13, |R6| ;  /* 0x400000060d0d8221 */ /* 0x000fce0000000000 */
.L_x_0:
[----:B------:R-:W0:Y:S01]  /*08a0*/  LDC.64 R2, c[0x0][0x388] ;  /* 0x0000e200ff027b82 */ /* 0x000e220000000a00 */
[----:B------:R-:W-:-:S04]  /*08b0*/  IMAD R9, R0, UR8, R9 ;  /* 0x0000000800097c24 */ /* 0x000fc8000f8e0209 */
[----:B0-----:R-:W-:-:S05]  /*08c0*/  IMAD.WIDE R2, R9, 0x4, R2 ;  /* 0x0000000409027825 */ /* 0x001fca00078e0202 */
[----:B------:R-:W-:Y:S01]  /*08d0*/  STG.E desc[UR6][R2.64], R13 ;  /* 0x0000000d02007986 */ /* 0x000fe2000c101906 */
[----:B------:R-:W-:Y:S05]  /*08e0*/  EXIT ;  /* 0x000000000000794d */ /* 0x000fea0003800000 */
.L_x_4:
[----:B------:R-:W-:-:S00]  /*08f0*/  BRA `(.L_x_4) ;  /* 0xfffffffc00fc7947 */ /* 0x000fc0000383ffff */
[----:B------:R-:W-:-:S00]  /*0900*/  NOP ;  /* 0x0000000000007918 */ /* 0x000fc00000000000 */
[----:B------:R-:W-:-:S00]  /*0910*/  NOP ;  /* 0x0000000000007918 */ /* 0x000fc00000000000 */
[----:B------:R-:W-:-:S00]  /*0920*/  NOP ;  /* 0x0000000000007918 */ /* 0x000fc00000000000 */
[----:B------:R-:W-:-:S00]  /*0930*/  NOP ;  /* 0x0000000000007918 */ /* 0x000fc00000000000 */
[----:B------:R-:W-:-:S00]  /*0940*/  NOP ;  /* 0x0000000000007918 */ /* 0x000fc00000000000 */
[----:B------:R-:W-:-:S00]  /*0950*/  NOP ;  /* 0x0000000000007918 */ /* 0x000fc00000000000 */
[----:B------:R-:W-:-:S00]  /*0960*/  NOP ;  /* 0x0000000000007918 */ /* 0x000fc00000000000 */
[----:B------:R-:W-:-:S00]  /*0970*/  NOP ;  /* 0x0000000000007918 */ /* 0x000fc00000000000 */
.L_x_17:


//--------------------- .text.max_pool3d_kernel   --------------------------
	.section	.text.max_pool3d_kernel,"ax",@progbits
	.align	128
        .global         max_pool3d_kernel
        .type           max_pool3d_kernel,@function
        .size           max_pool3d_kernel,(.L_x_18 - max_pool3d_kernel)
        .other          max_pool3d_kernel,@"STO_CUDA_ENTRY STV_DEFAULT"
max_pool3d_kernel:
.text.max_pool3d_kernel:
[----:B------:R-:W-:Y:S01]  /*0000*/  LDC R1, c[0x0][0x37c] ;  /* 0x0000df00ff017b82 */ /* 0x000fe20000000800 */
[----:B------:R-:W0:Y:S07]  /*0010*/  S2R R3, SR_TID.Y ;  /* 0x0000000000037919 */ /* 0x000e2e0000002200 */
[----:B------:R-:W1:Y:S01]  /*0020*/  LDC R5, c[0x0][0x360] ;  /* 0x0000d800ff057b82 */ /* 0x000e620000000800 */
[----:B------:R-:W2:Y:S01]  /*0030*/  LDCU.64 UR18, c[0x0][0x390] ;  /* 0x00007200ff1277ac */ /* 0x000ea20008000a00 */
[----:B------:R-:W1:Y:S01]  /*0040*/  S2R R2, SR_TID.X ;  /* 0x0000000000027919 */ /* 0x000e620000002100 */
[----:B------:R-:W3:Y:S01]  /*0050*/  LDCU UR15, c[0x0][0x398] ;  /* 0x00007300ff0f77ac */ /* 0x000ee20008000800 */
[----:B------:R-:W4:Y:S04]  /*0060*/  S2R R7, SR_TID.Z ;  /* 0x0000000000077919 */ /* 0x000f280000002300 */
[----:B------:R-:W0:Y:S08]  /*0070*/  S2UR UR5, SR_CTAID.Y ;  /* 0x00000000000579c3 */ /* 0x000e300000002600 */
[----:B------:R-:W0:Y:S08]  /*0080*/  LDC R0, c[0x0][0x364] ;  /* 0x0000d900ff007b82 */ /* 0x000e300000000800 */
[----:B------:R-:W1:Y:S08]  /*0090*/  S2UR UR4, SR_CTAID.X ;  /* 0x00000000000479c3 */ /* 0x000e700000002500 */
[----:B------:R-:W4:Y:S08]  /*00a0*/  S2UR UR6, SR_CTAID.Z ;  /* 0x00000000000679c3 */ /* 0x000f300000002700 */
[----:B------:R-:W4:Y:S01]  /*00b0*/  LDC R4, c[0x0][0x368] ;  /* 0x0000da00ff047b82 */ /* 0x000f220000000800 */
[----:B0-----:R-:W-:-:S05]  /*00c0*/  IMAD R0, R0, UR5, R3 ;  /* 0x0000000500007c24 */ /* 0x001fca000f8e0203 */
[----:B--2---:R-:W-:Y:S01]  /*00d0*/  ISETP.GE.AND P0, PT, R0, UR19, PT ;  /* 0x0000001300007c0c */ /* 0x004fe2000bf06270 */
[----:B-1----:R-:W-:-:S05]  /*00e0*/  IMAD R5, R5, UR4, R2 ;  /* 0x0000000405057c24 */ /* 0x002fca000f8e0202 */
[----:B------:R-:W-:Y:S01]  /*00f0*/  ISETP.GE.OR P0, PT, R5, UR18, P0 ;  /* 0x0000001205007c0c */ /* 0x000fe20008706670 */
[----:B----4-:R-:W-:-:S05]  /*0100*/  IMAD R4, R4, UR6, R7 ;  /* 0x0000000604047c24 */ /* 0x010fca000f8e0207 */
[----:B---3--:R-:W-:-:S13]  /*0110*/  ISETP.GE.OR P0, PT, R4, UR15, P0 ;  /* 0x0000000f04007c0c */ /* 0x008fda0008706670 */
[----:B------:R-:W-:Y:S05]  /*0120*/  @P0 EXIT ;  /* 0x000000000000094d */ /* 0x000fea0003800000 */
[----:B------:R-:W0:Y:S01]  /*0130*/  LDCU UR9, c[0x0][0x3a4] ;  /* 0x00007480ff0977ac */ /* 0x000e220008000800 */
[----:B------:R-:W-:Y:S01]  /*0140*/  IMAD.MOV.U32 R9, RZ, RZ, -0x800000 ;  /* 0xff800000ff097424 */ /* 0x000fe200078e00ff */
[----:B------:R-:W1:Y:S01]  /*0150*/  LDCU.64 UR16, c[0x0][0x358] ;  /* 0x00006b00ff1077ac */ /* 0x000e620008000a00 */
[----:B0-----:R-:W-:-:S09]  /*0160*/  UISETP.GE.AND UP0, UPT, UR9, 0x1, UPT ;  /* 0x000000010900788c */ /* 0x001fd2000bf06270 */
[----:B-1----:R-:W-:Y:S05]  /*0170*/  BRA.U !UP0, `(.L_x_5) ;  /* 0x0000000508e87547 */ /* 0x002fea000b800000 */
[----:B------:R-:W0:Y:S01]  /*0180*/  LDCU UR7, c[0x0][0x3a0] ;  /* 0x00007400ff0777ac */ /* 0x000e220008000800 */
[----:B------:R-:W-:Y:S02]  /*0190*/  IMAD R7, R5, UR19, R0 ;  /* 0x0000001305077c24 */ /* 0x000fe4000f8e0200 */
[----:B------:R-:W-:Y:S01]  /*01a0*/  IMAD.MOV.U32 R9, RZ, RZ, -0x800000 ;  /* 0xff800000ff097424 */ /* 0x000fe200078e00ff */
[----:B------:R-:W0:Y:S01]  /*01b0*/  LDCU UR5, c[0x0][0x39c] ;  /* 0x00007380ff0577ac */ /* 0x000e220008000800 */
[----:B------:R-:W-:Y:S02]  /*01c0*/  UIMAD UR4, UR19, UR18, URZ ;  /* 0x00000012130472a4 */ /* 0x000fe4000f8e02ff */
[----:B------:R-:W-:Y:S02]  /*01d0*/  ULOP3.LUT UR10, UR9, 0x7ffffffc, URZ, 0xc0, !UPT ;  /* 0x7ffffffc090a7892 */ /* 0x000fe4000f8ec0ff */
[----:B------:R-:W-:Y:S02]  /*01e0*/  UIMAD UR4, UR4, UR15, URZ ;  /* 0x0000000f040472a4 */ /* 0x000fe4000f8e02ff */
[----:B------:R-:W-:-:S02]  /*01f0*/  ULOP3.LUT UR9, UR9, 0x3, URZ, 0xc0, !UPT ;  /* 0x0000000309097892 */ /* 0x000fc4000f8ec0ff */
[----:B------:R-:W-:Y:S02]  /*0200*/  UIADD3 UR11, UPT, UPT, -UR10, URZ, URZ ;  /* 0x000000ff0a0b7290 */ /* 0x000fe4000fffe1ff */
[----:B0-----:R-:W-:-:S04]  /*0210*/  UIMAD UR7, UR7, UR5, URZ ;  /* 0x00000005070772a4 */ /* 0x001fc8000f8e02ff */
[----:B------:R-:W-:-:S03]  /*0220*/  UIMAD UR8, UR7, UR4, URZ ;  /* 0x00000004070872a4 */ /* 0x000fc6000f8e02ff */
[----:B------:R-:W-:-:S09]  /*0230*/  UMOV UR4, URZ ;  /* 0x000000ff00047c82 */ /* 0x000fd20008000000 */
.L_x_15:
[----:B------:R-:W0:Y:S01]  /*0240*/  LDCU UR5, c[0x0][0x398] ;  /* 0x00007300ff0577ac */ /* 0x000e220008000800 */
[----:B------:R-:W-:Y:S01]  /*0250*/  VIADD R8, R4, UR4 ;  /* 0x0000000404087c36 */ /* 0x000fe20008000000 */
[----:B------:R-:W1:Y:S01]  /*0260*/  LDCU UR6, c[0x0][0x3a4] ;  /* 0x00007480ff0677ac */ /* 0x000e620008000800 */
[----:B------:R-:W-:Y:S02]  /*0270*/  UIADD3 UR4, UPT, UPT, UR4, 0x1, URZ ;  /* 0x0000000104047890 */ /* 0x000fe4000fffe0ff */
[----:B0-----:R-:W-:Y:S01]  /*0280*/  IMAD R6, R7, UR5, R8 ;  /* 0x0000000507067c24 */ /* 0x001fe2000f8e0208 */
[----:B------:R-:W-:-:S03]  /*0290*/  UMOV UR5, URZ ;  /* 0x000000ff00057c82 */ /* 0x000fc60008000000 */
[----:B------:R-:W-:Y:S01]  /*02a0*/  IMAD R6, R6, UR7, RZ ;  /* 0x0000000706067c24 */ /* 0x000fe2000f8e02ff */
[----:B-1----:R-:W-:-:S11]  /*02b0*/  UISETP.NE.AND UP0, UPT, UR4, UR6, UPT ;  /* 0x000000060400728c */ /* 0x002fd6000bf05270 */
.L_x_14:
[----:B------:R-:W0:Y:S02]  /*02c0*/  LDCU UR6, c[0x0][0x3a4] ;  /* 0x00007480ff0677ac */ /* 0x000e240008000800 */
[----:B0-----:R-:W-:-:S03]  /*02d0*/  UISETP.GE.U32.AND UP1, UPT, UR6, 0x4, UPT ;  /* 0x000000040600788c */ /* 0x001fc6000bf26070 */
[----:B------:R-:W-:-:S06]  /*02e0*/  UMOV UR6, URZ ;  /* 0x000000ff00067c82 */ /* 0x000fcc0008000000 */
[----:B------:R-:W-:Y:S05]  /*02f0*/  BRA.U !UP1, `(.L_x_6) ;  /* 0x0000000109b87547 */ /* 0x000fea000b800000 */
[----:B------:R-:W0:Y:S01]  /*0300*/  LDC R15, c[0x0][0x3a0] ;  /* 0x0000e800ff0f7b82 */ /* 0x000e220000000800 */
[----:B------:R-:W1:Y:S01]  /*0310*/  LDCU UR6, c[0x0][0x398] ;  /* 0x00007300ff0677ac */ /* 0x000e620008000800 */
[----:B------:R-:W-:Y:S01]  /*0320*/  VIADD R14, R6, UR5 ;  /* 0x00000005060e7c36 */ /* 0x000fe20008000000 */
[----:B------:R-:W-:Y:S01]  /*0330*/  UIADD3 UR12, UPT, UPT, UR5, 0x3, URZ ;  /* 0x00000003050c7890 */ /* 0x000fe2000fffe0ff */
[----:B-1----:R-:W-:Y:S01]  /*0340*/  ISETP.GE.AND P4, PT, R8, UR6, PT ;  /* 0x0000000608007c0c */ /* 0x002fe2000bf86270 */
[----:B------:R-:W-:-:S12]  /*0350*/  UMOV UR6, UR11 ;  /* 0x0000000b00067c82 */ /* 0x000fd80008000000 */
.L_x_7:
[----:B------:R-:W-:Y:S01]  /*0360*/  UIADD3 UR13, UPT, UPT, UR12, -0x3, URZ ;  /* 0xfffffffd0c0d7890 */ /* 0x000fe2000fffe0ff */
[C---:B------:R-:W-:Y:S01]  /*0370*/  VIADD R19, R14.reuse, 0x1 ;  /* 0x000000010e137836 */ /* 0x040fe20000000000 */
[----:B------:R-:W-:Y:S01]  /*0380*/  UIADD3 UR20, UPT, UPT, UR12, -0x2, URZ ;  /* 0xfffffffe0c147890 */ /* 0x000fe2000fffe0ff */
[C---:B------:R-:W-:Y:S01]  /*0390*/  VIADD R21, R14.reuse, 0x2 ;  /* 0x000000020e157836 */ /* 0x040fe20000000000 */
[----:B------:R-:W-:Y:S01]  /*03a0*/  UIADD3 UR14, UPT, UPT, UR12, -0x1, URZ ;  /* 0xffffffff0c0e7890 */ /* 0x000fe2000fffe0ff */
[C---:B------:R-:W-:Y:S01]  /*03b0*/  VIADD R23, R14.reuse, 0x3 ;  /* 0x000000030e177836 */ /* 0x040fe20000000000 */
[C---:B0-----:R-:W-:Y:S02]  /*03c0*/  ISETP.LE.OR P0, PT, R15.reuse, UR13, P4 ;  /* 0x0000000d0f007c0c */ /* 0x041fe4000a703670 */
[----:B------:R-:W-:Y:S02]  /*03d0*/  ISETP.LE.OR P3, PT, R15, UR20, P4 ;  /* 0x000000140f007c0c */ /* 0x000fe4000a763670 */
[----:B------:R-:W-:-:S02]  /*03e0*/  ISETP.LT.OR P0, PT, R14, RZ, P0 ;  /* 0x000000ff0e00720c */ /* 0x000fc40000701670 */
[----:B------:R-:W-:Y:S02]  /*03f0*/  ISETP.LE.OR P2, PT, R15, UR14, P4 ;  /* 0x0000000e0f007c0c */ /* 0x000fe4000a743670 */
[----:B------:R-:W-:Y:S02]  /*0400*/  ISETP.LT.OR P3, PT, R19, RZ, P3 ;  /* 0x000000ff1300720c */ /* 0x000fe40001f61670 */
[----:B------:R-:W-:Y:S02]  /*0410*/  ISETP.GE.OR P0, PT, R14, UR8, P0 ;  /* 0x000000080e007c0c */ /* 0x000fe40008706670 */
[----:B------:R-:W-:Y:S02]  /*0420*/  ISETP.LE.OR P1, PT, R15, UR12, P4 ;  /* 0x0000000c0f007c0c */ /* 0x000fe4000a723670 */
[----:B------:R-:W-:Y:S02]  /*0430*/  ISETP.LT.OR P2, PT, R21, RZ, P2 ;  /* 0x000000ff1500720c */ /* 0x000fe40001741670 */
[----:B------:R-:W-:-:S02]  /*0440*/  ISETP.GE.OR P3, PT, R19, UR8, P3 ;  /* 0x0000000813007c0c */ /* 0x000fc40009f66670 */
[----:B------:R-:W-:Y:S02]  /*0450*/  ISETP.LT.OR P1, PT, R23, RZ, P1 ;  /* 0x000000ff1700720c */ /* 0x000fe40000f21670 */
[----:B------:R-:W-:Y:S02]  /*0460*/  ISETP.GE.OR P2, PT, R21, UR8, P2 ;  /* 0x0000000815007c0c */ /* 0x000fe40009746670 */
[----:B------:R-:W-:Y:S01]  /*0470*/  ISETP.GE.OR P1, PT, R23, UR8, P1 ;  /* 0x0000000817007c0c */ /* 0x000fe20008f26670 */
[----:B------:R-:W0:Y:S08]  /*0480*/  @!P0 LDC.64 R16, c[0x0][0x380] ;  /* 0x0000e000ff108b82 */ /* 0x000e300000000a00 */
[----:B------:R-:W1:Y:S08]  /*0490*/  @!P3 LDC.64 R12, c[0x0][0x380] ;  /* 0x0000e000ff0cbb82 */ /* 0x000e700000000a00 */
[----:B------:R-:W2:Y:S08]  /*04a0*/  @!P2 LDC.64 R10, c[0x0][0x380] ;  /* 0x0000e000ff0aab82 */ /* 0x000eb00000000a00 */
[----:B------:R-:W3:Y:S01]  /*04b0*/  @!P1 LDC.64 R2, c[0x0][0x380] ;  /* 0x0000e000ff029b82 */ /* 0x000ee20000000a00 */
[----:B0-----:R-:W-:-:S06]  /*04c0*/  @!P0 IMAD.WIDE.U32 R16, R14, 0x4, R16 ;  /* 0x000000040e108825 */ /* 0x001fcc00078e0010 */
[----:B------:R-:W4:Y:S01]  /*04d0*/  @!P0 LDG.E R16, desc[UR16][R16.64] ;  /* 0x0000001010108981 */ /* 0x000f22000c1e1900 */
[----:B-1----:R-:W-:-:S06]  /*04e0*/  @!P3 IMAD.WIDE.U32 R12, R19, 0x4, R12 ;  /* 0x00000004130cb825 */ /* 0x002fcc00078e000c */
[----:B------:R-:W5:Y:S01]  /*04f0*/  @!P3 LDG.E R12, desc[UR16][R12.64] ;  /* 0x000000100c0cb981 */ /* 0x000f62000c1e1900 */
[----:B--2---:R-:W-:-:S06]  /*0500*/  @!P2 IMAD.WIDE.U32 R10, R21, 0x4, R10 ;  /* 0x00000004150aa825 */ /* 0x004fcc00078e000a */
[----:B------:R-:W2:Y:S01]  /*0510*/  @!P2 LDG.E R10, desc[UR16][R10.64] ;  /* 0x000000100a0aa981 */ /* 0x000ea2000c1e1900 */
[----:B---3--:R-:W-:-:S06]  /*0520*/  @!P1 IMAD.WIDE.U32 R2, R23, 0x4, R2 ;  /* 0x0000000417029825 */ /* 0x008fcc00078e0002 */
[----:B------:R-:W3:Y:S01]  /*0530*/  @!P1 LDG.E R2, desc[UR16][R2.64] ;  /* 0x0000001002029981 */ /* 0x000ee2000c1e1900 */
[----:B------:R-:W-:-:S04]  /*0540*/  UIADD3 UR6, UPT, UPT, UR6, 0x4, URZ ;  /* 0x0000000406067890 */ /* 0x000fc8000fffe0ff */
[----:B------:R-:W-:Y:S01]  /*0550*/  UISETP.NE.AND UP1, UPT, UR6, URZ, UPT ;  /* 0x000000ff0600728c */ /* 0x000fe2000bf25270 */
[----:B------:R-:W-:Y:S01]  /*0560*/  VIADD R14, R14, 0x4 ;  /* 0x000000040e0e7836 */ /* 0x000fe20000000000 */
[----:B------:R-:W-:Y:S01]  /*0570*/  UIADD3 UR12, UPT, UPT, UR12, 0x4, URZ ;  /* 0x000000040c0c7890 */ /* 0x000fe2000fffe0ff */
[----:B----4-:R-:W-:-:S04]  /*0580*/  @!P0 FMNMX R9, R9, R16, !PT ;  /* 0x0000001009098209 */ /* 0x010fc80007800000 */
[----:B-----5:R-:W-:-:S04]  /*0590*/  @!P3 FMNMX R9, R9, R12, !PT ;  /* 0x0000000c0909b209 */ /* 0x020fc80007800000 */
[----:B--2---:R-:W-:-:S04]  /*05a0*/  @!P2 FMNMX R9, R9, R10, !PT ;  /* 0x0000000a0909a209 */ /* 0x004fc80007800000 */
[----:B---3--:R-:W-:Y:S01]  /*05b0*/  @!P1 FMNMX R9, R9, R2, !PT ;  /* 0x0000000209099209 */ /* 0x008fe20007800000 */
[----:B------:R-:W-:Y:S06]  /*05c0*/  BRA.U UP1, `(.L_x_7) ;  /* 0xfffffffd01647547 */ /* 0x000fec000b83ffff */
[----:B------:R-:W-:-:S05]  /*05d0*/  UMOV UR6, UR10 ;  /* 0x0000000a00067c82 */ /* 0x000fca0008000000 */
.L_x_6:
[----:B------:R-:W-:-:S09]  /*05e0*/  UISETP.NE.AND UP1, UPT, UR9, URZ, UPT ;  /* 0x000000ff0900728c */ /* 0x000fd2000bf25270 */
[----:B------:R-:W-:Y:S05]  /*05f0*/  BRA.U !UP1, `(.L_x_8) ;  /* 0x0000000109b47547 */ /* 0x000fea000b800000 */
[----:B------:R-:W0:Y:S01]  /*0600*/  LDC R10, c[0x0][0x3a0] ;  /* 0x0000e800ff0a7b82 */ /* 0x000e220000000800 */
[----:B------:R-:W1:Y:S01]  /*0610*/  LDCU UR13, c[0x0][0x398] ;  /* 0x00007300ff0d77ac */ /* 0x000e620008000800 */
[----:B------:R-:W-:Y:S01]  /*0620*/  BSSY.RECONVERGENT B0, `(.L_x_9) ;  /* 0x000000c000007945 */ /* 0x000fe20003800200 */
[----:B------:R-:W-:-:S06]  /*0630*/  UIADD3 UR6, UPT, UPT, UR6, UR5, URZ ;  /* 0x0000000506067290 */ /* 0x000fcc000fffe0ff */
[----:B------:R-:W-:Y:S01]  /*0640*/  VIADD R11, R6, UR6 ;  /* 0x00000006060b7c36 */ /* 0x000fe20008000000 */
[----:B0-----:R-:W-:-:S04]  /*0650*/  ISETP.LE.AND P0, PT, R10, UR6, PT ;  /* 0x000000060a007c0c */ /* 0x001fc8000bf03270 */
[----:B-1----:R-:W-:-:S04]  /*0660*/  ISETP.GE.OR P0, PT, R8, UR13, P0 ;  /* 0x0000000d08007c0c */ /* 0x002fc80008706670 */
[----:B------:R-:W-:-:S04]  /*0670*/  ISETP.LT.OR P0, PT, R11, RZ, P0 ;  /* 0x000000ff0b00720c */ /* 0x000fc80000701670 */
[----:B------:R-:W-:-:S13]  /*0680*/  ISETP.GE.OR P0, PT, R11, UR8, P0 ;  /* 0x000000080b007c0c */ /* 0x000fda0008706670 */
[----:B------:R-:W-:Y:S05]  /*0690*/  @P0 BRA `(.L_x_10) ;  /* 0x0000000000100947 */ /* 0x000fea0003800000 */
[----:B------:R-:W0:Y:S02]  /*06a0*/  LDC.64 R2, c[0x0][0x380] ;  /* 0x0000e000ff027b82 */ /* 0x000e240000000a00 */
[----:B0-----:R-:W-:-:S06]  /*06b0*/  IMAD.WIDE.U32 R2, R11, 0x4, R2 ;  /* 0x000000040b027825 */ /* 0x001fcc00078e0002 */
[----:B------:R-:W2:Y:S02]  /*06c0*/  LDG.E R2, desc[UR16][R2.64] ;  /* 0x0000001002027981 */ /* 0x000ea4000c1e1900 */
[----:B--2---:R-:W-:-:S07]  /*06d0*/  FMNMX R9, R9, R2, !PT ;  /* 0x0000000209097209 */ /* 0x004fce0007800000 */
.L_x_10:
[----:B------:R-:W-:Y:S05]  /*06e0*/  BSYNC.RECONVERGENT B0 ;  /* 0x0000000000007941 */ /* 0x000fea0003800200 */
.L_x_9:
[----:B------:R-:W-:-:S09]  /*06f0*/  UISETP.NE.AND UP1, UPT, UR9, 0x1, UPT ;  /* 0x000000010900788c */ /* 0x000fd2000bf25270 */
[----:B------:R-:W-:Y:S05]  /*0700*/  BRA.U !UP1, `(.L_x_8) ;  /* 0x0000000109707547 */ /* 0x000fea000b800000 */
[----:B------:R-:W-:Y:S01]  /*0710*/  UIADD3 UR12, UPT, UPT, UR6, 0x1, URZ ;  /* 0x00000001060c7890 */ /* 0x000fe2000fffe0ff */
[----:B------:R-:W-:Y:S01]  /*0720*/  VIADD R13, R11, 0x1 ;  /* 0x000000010b0d7836 */ /* 0x000fe20000000000 */
[----:B------:R-:W-:Y:S04]  /*0730*/  BSSY.RECONVERGENT B0, `(.L_x_11) ;  /* 0x000000a000007945 */ /* 0x000fe80003800200 */
[----:B------:R-:W-:-:S04]  /*0740*/  ISETP.LE.AND P0, PT, R10, UR12, PT ;  /* 0x0000000c0a007c0c */ /* 0x000fc8000bf03270 */
[----:B------:R-:W-:-:S04]  /*0750*/  ISETP.GE.OR P0, PT, R8, UR13, P0 ;  /* 0x0000000d08007c0c */ /* 0x000fc80008706670 */
[----:B------:R-:W-:-:S04]  /*0760*/  ISETP.LT.OR P0, PT, R13, RZ, P0 ;  /* 0x000000ff0d00720c */ /* 0x000fc80000701670 */
[----:B------:R-:W-:-:S13]  /*0770*/  ISETP.GE.OR P0, PT, R13, UR8, P0 ;  /* 0x000000080d007c0c */ /* 0x000fda0008706670 */
[----:B------:R-:W-:Y:S05]  /*0780*/  @P0 BRA `(.L_x_12) ;  /* 0x0000000000100947 */ /* 0x000fea0003800000 */
[----:B------:R-:W0:Y:S02]  /*0790*/  LDC.64 R2, c[0x0][0x380] ;  /* 0x0000e000ff027b82 */ /* 0x000e240000000a00 */
[----:B0-----:R-:W-:-:S06]  /*07a0*/  IMAD.WIDE.U32 R2, R13, 0x4, R2 ;  /* 0x000000040d027825 */ /* 0x001fcc00078e0002 */
[----:B------:R-:W2:Y:S02]  /*07b0*/  LDG.E R2, desc[UR16][R2.64] ;  /* 0x0000001002027981 */ /* 0x000ea4000c1e1900 */
[----:B--2---:R-:W-:-:S07]  /*07c0*/  FMNMX R9, R9, R2, !PT ;  /* 0x0000000209097209 */ /* 0x004fce0007800000 */
.L_x_12:
[----:B------:R-:W-:Y:S05]  /*07d0*/  BSYNC.RECONVERGENT B0 ;  /* 0x0000000000007941 */ /* 0x000fea0003800200 */
.L_x_11:
        /* <DEDUP_REMOVED lines=14> */
.L_x_13:
[----:B------:R-:W-:Y:S05]  /*08c0*/  BSYNC.RECONVERGENT B0 ;  /* 0x0000000000007941 */ /* 0x000fea0003800200 */
.L_x_8:
[----:B------:R-:W0:Y:S01]  /*08d0*/  LDCU UR6, c[0x0][0x3a4] ;  /* 0x00007480ff0677ac */ /* 0x000e220008000800 */
[----:B------:R-:W-:-:S04]  /*08e0*/  UIADD3 UR5, UPT, UPT, UR5, 0x1, URZ ;  /* 0x0000000105057890 */ /* 0x000fc8000fffe0ff */
[----:B0-----:R-:W-:-:S09]  /*08f0*/  UISETP.NE.AND UP1, UPT, UR5, UR6, UPT ;  /* 0x000000060500728c */ /* 0x001fd2000bf25270 */
[----:B------:R-:W-:Y:S05]  /*0900*/  BRA.U UP1, `(.L_x_14) ;  /* 0xfffffff9016c7547 */ /* 0x000fea000b83ffff */
[----:B------:R-:W-:Y:S05]  /*0910*/  BRA.U UP0, `(.L_x_15) ;  /* 0xfffffff900487547 */ /* 0x000fea000b83ffff */
.L_x_5:
[----:B------:R-:W0:Y:S01]  /*0920*/  LDCU UR6, c[0x0][0x394] ;  /* 0x00007280ff0677ac */ /* 0x000e220008000800 */
[----:B------:R-:W1:Y:S01]  /*0930*/  LDC.64 R2, c[0x0][0x388] ;  /* 0x0000e200ff027b82 */ /* 0x000e620000000a00 */
[----:B------:R-:W2:Y:S01]  /*0940*/  LDCU UR5, c[0x0][0x3a0] ;  /* 0x00007400ff0577ac */ /* 0x000ea20008000800 */
[----:B------:R-:W2:Y:S01]  /*0950*/  LDCU.64 UR12, c[0x0][0x398] ;  /* 0x00007300ff0c77ac */ /* 0x000ea20008000a00 */
[----:B0-----:R-:W-:Y:S01]  /*0960*/  IMAD R5, R5, UR6, R0 ;  /* 0x0000000605057c24 */ /* 0x001fe2000f8e0200 */
[----:B--2---:R-:W-:-:S03]  /*0970*/  UIMAD UR5, UR5, UR13, URZ ;  /* 0x0000000d050572a4 */ /* 0x004fc6000f8e02ff */
[----:B------:R-:W-:-:S04]  /*0980*/  IMAD R4, R5, UR12, R4 ;  /* 0x0000000c05047c24 */ /* 0x000fc8000f8e0204 */
[----:B------:R-:W-:-:S04]  /*0990*/  IMAD R5, R4, UR5, RZ ;  /* 0x0000000504057c24 */ /* 0x000fc8000f8e02ff */
[----:B-1----:R-:W-:-:S05]  /*09a0*/  IMAD.WIDE R2, R5, 0x4, R2 ;  /* 0x0000000405027825 */ /* 0x002fca00078e0202 */
[----:B------:R-:W-:Y:S01]  /*09b0*/  STG.E desc[UR16][R2.64], R9 ;  /* 0x0000000902007986 */ /* 0x000fe2000c101910 */
[----:B------:R-:W-:Y:S05]  /*09c0*/  EXIT ;  /* 0x000000000000794d */ /* 0x000fea0003800000 */
.L_x_16:
        /* <DEDUP_REMOVED lines=11> */
.L_x_18:


//--------------------- .nv.shared.reserved.0     --------------------------
	.section	.nv.shared.reserved.0,"aw",@nobits
	.weak		__nv_reservedSMEM_offset_0_alias
	.size		__nv_reservedSMEM_offset_0_alias, 0, 64
	.other		__nv_reservedSMEM_offset_0_alias,@"STO_CUDA_RESERVED_SHARED STV_DEFAULT"
__nv_reservedSMEM_offset_0_alias:
	.zero		0
	.zero		64


//--------------------- .nv.constant0.hamming_distance_kernel --------------------------
	.section	.nv.constant0.hamming_distance_kernel,"a",@progbits
	.sectionflags	@""
	.align	4
.nv.constant0.hamming_distance_kernel:
	.zero		920


//--------------------- .nv.constant0.max_pool3d_kernel --------------------------
	.section	.nv.constant0.max_pool3d_kernel,"a",@progbits
	.sectionflags	@""
	.align	4
.nv.constant0.max_pool3d_kernel:
	.zero		936


//--------------------- SYMBOLS --------------------------

	.type		.nv.reservedSmem.offset0,@object
	.size		.nv.reservedSmem.offset0,0x4
